//
// Generated by NVIDIA NVVM Compiler
//
// Compiler Build ID: CL-36424714
// Cuda compilation tools, release 13.0, V13.0.88
// Based on NVVM 20.0.0
//

.version 9.0
.target sm_100
.address_size 64

	// .globl	_Z13conv3d_kernelPKfS0_Pfiiiiiiiii

.visible .entry _Z13conv3d_kernelPKfS0_Pfiiiiiiiii(
	.param .u64 .ptr .align 1 _Z13conv3d_kernelPKfS0_Pfiiiiiiiii_param_0,
	.param .u64 .ptr .align 1 _Z13conv3d_kernelPKfS0_Pfiiiiiiiii_param_1,
	.param .u64 .ptr .align 1 _Z13conv3d_kernelPKfS0_Pfiiiiiiiii_param_2,
	.param .u32 _Z13conv3d_kernelPKfS0_Pfiiiiiiiii_param_3,
	.param .u32 _Z13conv3d_kernelPKfS0_Pfiiiiiiiii_param_4,
	.param .u32 _Z13conv3d_kernelPKfS0_Pfiiiiiiiii_param_5,
	.param .u32 _Z13conv3d_kernelPKfS0_Pfiiiiiiiii_param_6,
	.param .u32 _Z13conv3d_kernelPKfS0_Pfiiiiiiiii_param_7,
	.param .u32 _Z13conv3d_kernelPKfS0_Pfiiiiiiiii_param_8,
	.param .u32 _Z13conv3d_kernelPKfS0_Pfiiiiiiiii_param_9,
	.param .u32 _Z13conv3d_kernelPKfS0_Pfiiiiiiiii_param_10,
	.param .u32 _Z13conv3d_kernelPKfS0_Pfiiiiiiiii_param_11
)
{


	ret;

}


// ===== COMPILED SASS (sm_100) =====

	.target	sm_100

	.elftype	@"ET_EXEC"


//--------------------- .note.nv.tkinfo           --------------------------
	.section	.note.nv.tkinfo,"",@"SHT_NOTE"
	.sectionflags	@"SHF_NOTE_NV_TKINFO"
	.tkinfo
        /*0018*/ 	.word	0x00000002
        /*0030*/ 	.string	""
        /*0030*/ 	.string	"ptxas"
        /*0030*/ 	.string	"Cuda compilation tools, release 13.0, V13.0.88"
        /*0030*/ 	.string	"Build cuda_13.0.r13.0/compiler.36424714_0"
        /*0030*/ 	.string	"-arch sm_100 -m 64 "



//--------------------- .note.nv.cuinfo           --------------------------
	.section	.note.nv.cuinfo,"",@"SHT_NOTE"
	.sectionflags	@"SHF_NOTE_NV_CUINFO"
        /*0018*/ 	.short	0x0002
        /*001a*/ 	.short	0x0064
        /*001c*/ 	.short	0x0082
	.zero		2


//--------------------- .nv.info                  --------------------------
	.section	.nv.info,"",@"SHT_CUDA_INFO"
	.align	4


	//----- nvinfo : EIATTR_REGCOUNT
	.align		4
        /*0000*/ 	.byte	0x04, 0x2f
        /*0002*/ 	.short	(.L_1 - .L_0)
	.align		4
.L_0:
        /*0004*/ 	.word	index@(_Z13conv3d_kernelPKfS0_Pfiiiiiiiii)
        /*0008*/ 	.word	0x00000004


	//----- nvinfo : EIATTR_FRAME_SIZE
	.align		4
.L_1:
        /*000c*/ 	.byte	0x04, 0x11
        /*000e*/ 	.short	(.L_3 - .L_2)
	.align		4
.L_2:
        /*0010*/ 	.word	index@(_Z13conv3d_kernelPKfS0_Pfiiiiiiiii)
        /*0014*/ 	.word	0x00000000


	//----- nvinfo : EIATTR_MIN_STACK_SIZE
	.align		4
.L_3:
        /*0018*/ 	.byte	0x04, 0x12
        /*001a*/ 	.short	(.L_5 - .L_4)
	.align		4
.L_4:
        /*001c*/ 	.word	index@(_Z13conv3d_kernelPKfS0_Pfiiiiiiiii)
        /*0020*/ 	.word	0x00000000
.L_5:


//--------------------- .nv.compat                --------------------------
	.section	.nv.compat,"",@"SHT_CUDA_COMPAT_INFO"
	.align	4
        /*0000*/ 	.byte	0x02, 0x09, 0x00, 0x00, 0x02, 0x02, 0x01, 0x00, 0x02, 0x05, 0x05, 0x00, 0x03, 0x07, 0x01, 0x01
        /*0010*/ 	.byte	0x02, 0x03, 0x00, 0x00, 0x02, 0x06, 0x01, 0x00, 0x04, 0x0b, 0x08, 0x00, 0x09, 0x00, 0x00, 0x00
        /*0020*/ 	.byte	0x00, 0x00, 0x00, 0x00


//--------------------- .nv.info._Z13conv3d_kernelPKfS0_Pfiiiiiiiii --------------------------
	.section	.nv.info._Z13conv3d_kernelPKfS0_Pfiiiiiiiii,"",@"SHT_CUDA_INFO"
	.sectionflags	@""
	.align	4


	//----- nvinfo : EIATTR_CUDA_API_VERSION
	.align		4
        /*0000*/ 	.byte	0x04, 0x37
        /*0002*/ 	.short	(.L_7 - .L_6)
.L_6:
        /*0004*/ 	.word	0x00000082


	//----- nvinfo : EIATTR_KPARAM_INFO
	.align		4
.L_7:
        /*0008*/ 	.byte	0x04, 0x17
        /*000a*/ 	.short	(.L_9 - .L_8)
.L_8:
        /*000c*/ 	.word	0x00000000
        /*0010*/ 	.short	0x000b
        /*0012*/ 	.short	0x0038
        /*0014*/ 	.byte	0x00, 0xf0, 0x11, 0x00


	//----- nvinfo : EIATTR_KPARAM_INFO
	.align		4
.L_9:
        /*0018*/ 	.byte	0x04, 0x17
        /*001a*/ 	.short	(.L_11 - .L_10)
.L_10:
        /*001c*/ 	.word	0x00000000
        /*0020*/ 	.short	0x000a
        /*0022*/ 	.short	0x0034
        /*0024*/ 	.byte	0x00, 0xf0, 0x11, 0x00


	//----- nvinfo : EIATTR_KPARAM_INFO
	.align		4
.L_11:
        /*0028*/ 	.byte	0x04, 0x17
        /*002a*/ 	.short	(.L_13 - .L_12)
.L_12:
        /*002c*/ 	.word	0x00000000
        /*0030*/ 	.short	0x0009
        /*0032*/ 	.short	0x0030
        /*0034*/ 	.byte	0x00, 0xf0, 0x11, 0x00


	//----- nvinfo : EIATTR_KPARAM_INFO
	.align		4
.L_13:
        /*0038*/ 	.byte	0x04, 0x17
        /*003a*/ 	.short	(.L_15 - .L_14)
.L_14:
        /*003c*/ 	.word	0x00000000
        /*0040*/ 	.short	0x0008
        /*0042*/ 	.short	0x002c
        /*0044*/ 	.byte	0x00, 0xf0, 0x11, 0x00


	//----- nvinfo : EIATTR_KPARAM_INFO
	.align		4
.L_15:
        /*0048*/ 	.byte	0x04, 0x17
        /*004a*/ 	.short	(.L_17 - .L_16)
.L_16:
        /*004c*/ 	.word	0x00000000
        /*0050*/ 	.short	0x0007
        /*0052*/ 	.short	0x0028
        /*0054*/ 	.byte	0x00, 0xf0, 0x11, 0x00


	//----- nvinfo : EIATTR_KPARAM_INFO
	.align		4
.L_17:
        /*0058*/ 	.byte	0x04, 0x17
        /*005a*/ 	.short	(.L_19 - .L_18)
.L_18:
        /*005c*/ 	.word	0x00000000
        /*0060*/ 	.short	0x0006
        /*0062*/ 	.short	0x0024
        /*0064*/ 	.byte	0x00, 0xf0, 0x11, 0x00


	//----- nvinfo : EIATTR_KPARAM_INFO
	.align		4
.L_19:
        /*0068*/ 	.byte	0x04, 0x17
        /*006a*/ 	.short	(.L_21 - .L_20)
.L_20:
        /*006c*/ 	.word	0x00000000
        /*0070*/ 	.short	0x0005
        /*0072*/ 	.short	0x0020
        /*0074*/ 	.byte	0x00, 0xf0, 0x11, 0x00


	//----- nvinfo : EIATTR_KPARAM_INFO
	.align		4
.L_21:
        /*0078*/ 	.byte	0x04, 0x17
        /*007a*/ 	.short	(.L_23 - .L_22)
.L_22:
        /*007c*/ 	.word	0x00000000
        /*0080*/ 	.short	0x0004
        /*0082*/ 	.short	0x001c
        /*0084*/ 	.byte	0x00, 0xf0, 0x11, 0x00


	//----- nvinfo : EIATTR_KPARAM_INFO
	.align		4
.L_23:
        /*0088*/ 	.byte	0x04, 0x17
        /*008a*/ 	.short	(.L_25 - .L_24)
.L_24:
        /*008c*/ 	.word	0x00000000
        /*0090*/ 	.short	0x0003
        /*0092*/ 	.short	0x0018
        /*0094*/ 	.byte	0x00, 0xf0, 0x11, 0x00


	//----- nvinfo : EIATTR_KPARAM_INFO
	.align		4
.L_25:
        /*0098*/ 	.byte	0x04, 0x17
        /*009a*/ 	.short	(.L_27 - .L_26)
.L_26:
        /*009c*/ 	.word	0x00000000
        /*00a0*/ 	.short	0x0002
        /*00a2*/ 	.short	0x0010
        /*00a4*/ 	.byte	0x00, 0xf5, 0x21, 0x00


	//----- nvinfo : EIATTR_KPARAM_INFO
	.align		4
.L_27:
        /*00a8*/ 	.byte	0x04, 0x17
        /*00aa*/ 	.short	(.L_29 - .L_28)
.L_28:
        /*00ac*/ 	.word	0x00000000
        /*00b0*/ 	.short	0x0001
        /*00b2*/ 	.short	0x0008
        /*00b4*/ 	.byte	0x00, 0xf5, 0x21, 0x00


	//----- nvinfo : EIATTR_KPARAM_INFO
	.align		4
.L_29:
        /*00b8*/ 	.byte	0x04, 0x17
        /*00ba*/ 	.short	(.L_31 - .L_30)
.L_30:
        /*00bc*/ 	.word	0x00000000
        /*00c0*/ 	.short	0x0000
        /*00c2*/ 	.short	0x0000
        /*00c4*/ 	.byte	0x00, 0xf5, 0x21, 0x00


	//----- nvinfo : EIATTR_SPARSE_MMA_MASK
	.align		4
.L_31:
        /*00c8*/ 	.byte	0x03, 0x50
        /*00ca*/ 	.short	0x0000


	//----- nvinfo : EIATTR_MAXREG_COUNT
	.align		4
        /*00cc*/ 	.byte	0x03, 0x1b
        /*00ce*/ 	.short	0x00ff


	//----- nvinfo : EIATTR_MERCURY_ISA_VERSION
	.align		4
        /*00d0*/ 	.byte	0x03, 0x5f
        /*00d2*/ 	.short	0x0101


	//----- nvinfo : EIATTR_VRC_CTA_INIT_COUNT
	.align		4
        /*00d4*/ 	.byte	0x02, 0x4a
	.zero		1
	.zero		1


	//----- nvinfo : EIATTR_EXIT_INSTR_OFFSETS
	.align		4
        /*00d8*/ 	.byte	0x04, 0x1c
        /*00da*/ 	.short	(.L_33 - .L_32)


	//   ....[0]....
.L_32:
        /*00dc*/ 	.word	0x00000010


	//----- nvinfo : EIATTR_CBANK_PARAM_SIZE
	.align		4
.L_33:
        /*00e0*/ 	.byte	0x03, 0x19
        /*00e2*/ 	.short	0x003c


	//----- nvinfo : EIATTR_PARAM_CBANK
	.align		4
        /*00e4*/ 	.byte	0x04, 0x0a
        /*00e6*/ 	.short	(.L_35 - .L_34)
	.align		4
.L_34:
        /*00e8*/ 	.word	index@(.nv.constant0._Z13conv3d_kernelPKfS0_Pfiiiiiiiii)
        /*00ec*/ 	.short	0x0380
        /*00ee*/ 	.short	0x003c


	//----- nvinfo : EIATTR_SW_WAR
	.align		4
.L_35:
        /*00f0*/ 	.byte	0x04, 0x36
        /*00f2*/ 	.short	(.L_37 - .L_36)
.L_36:
        /*00f4*/ 	.word	0x00000008
.L_37:


//--------------------- .nv.callgraph             --------------------------
	.section	.nv.callgraph,"",@"SHT_CUDA_CALLGRAPH"
	.align	4
	.sectionentsize	8
	.align		4
        /*0000*/ 	.word	0x00000000
	.align		4
        /*0004*/ 	.word	0xffffffff
	.align		4
        /*0008*/ 	.word	0x00000000
	.align		4
        /*000c*/ 	.word	0xfffffffe
	.align		4
        /*0010*/ 	.word	0x00000000
	.align		4
        /*0014*/ 	.word	0xfffffffd
	.align		4
        /*0018*/ 	.word	0x00000000
	.align		4
        /*001c*/ 	.word	0xfffffffc


//--------------------- .text._Z13conv3d_kernelPKfS0_Pfiiiiiiiii --------------------------
	.section	.text._Z13conv3d_kernelPKfS0_Pfiiiiiiiii,"ax",@progbits
	.align	128
        .global         _Z13conv3d_kernelPKfS0_Pfiiiiiiiii
        .type           _Z13conv3d_kernelPKfS0_Pfiiiiiiiii,@function
        .size           _Z13conv3d_kernelPKfS0_Pfiiiiiiiii,(.L_x_1 - _Z13conv3d_kernelPKfS0_Pfiiiiiiiii)
        .other          _Z13conv3d_kernelPKfS0_Pfiiiiiiiii,@"STO_CUDA_ENTRY STV_DEFAULT"
_Z13conv3d_kernelPKfS0_Pfiiiiiiiii:
.text._Z13conv3d_kernelPKfS0_Pfiiiiiiiii:
[----:B------:R-:W-:Y:S01]  /*0000*/  LDC R1, c[0x0][0x37c] ;  /* 0x0000df00ff017b82 */ /* 0x000fe20000000800 */
[----:B------:R-:W-:Y:S05]  /*0010*/  EXIT ;  /* 0x000000000000794d */ /* 0x000fea0003800000 */
.L_x_0:
[----:B------:R-:W-:-:S00]  /*0020*/  BRA `(.L_x_0) ;  /* 0xfffffffc00fc7947 */ /* 0x000fc0000383ffff */
[----:B------:R-:W-:-:S00]  /*0030*/  NOP ;  /* 0x0000000000007918 */ /* 0x000fc00000000000 */
        /* <DEDUP_REMOVED lines=12> */
.L_x_1:


//--------------------- .nv.shared.reserved.0     --------------------------
	.section	.nv.shared.reserved.0,"aw",@nobits
	.weak		__nv_reservedSMEM_offset_0_alias
	.size		__nv_reservedSMEM_offset_0_alias, 0, 64
	.other		__nv_reservedSMEM_offset_0_alias,@"STO_CUDA_RESERVED_SHARED STV_DEFAULT"
__nv_reservedSMEM_offset_0_alias:
	.zero		0
	.zero		64


//--------------------- .nv.constant0._Z13conv3d_kernelPKfS0_Pfiiiiiiiii --------------------------
	.section	.nv.constant0._Z13conv3d_kernelPKfS0_Pfiiiiiiiii,"a",@progbits
	.sectionflags	@""
	.align	4
.nv.constant0._Z13conv3d_kernelPKfS0_Pfiiiiiiiii:
	.zero		956


//--------------------- SYMBOLS --------------------------

	.type		.nv.reservedSmem.offset0,@object
	.size		.nv.reservedSmem.offset0,0x4
